//
// Generated by NVIDIA NVVM Compiler
//
// Compiler Build ID: CL-36424714
// Cuda compilation tools, release 13.0, V13.0.88
// Based on NVVM 20.0.0
//

.version 9.0
.target sm_100
.address_size 64

	// .globl	_Z21add_block_sums_kernelPfS_i
// _ZZ21inclusive_scan_kernelPKfPfS1_iE6shared has been demoted
// _ZZ21exclusive_scan_kernelPKfPfS1_iE6shared has been demoted

.visible .entry _Z21add_block_sums_kernelPfS_i(
	.param .u64 .ptr .align 1 _Z21add_block_sums_kernelPfS_i_param_0,
	.param .u64 .ptr .align 1 _Z21add_block_sums_kernelPfS_i_param_1,
	.param .u32 _Z21add_block_sums_kernelPfS_i_param_2
)
{
	.reg .pred 	%p<4>;
	.reg .b32 	%r<7>;
	.reg .b32 	%f<4>;
	.reg .b64 	%rd<9>;

	ld.param.u64 	%rd1, [_Z21add_block_sums_kernelPfS_i_param_0];
	ld.param.u64 	%rd2, [_Z21add_block_sums_kernelPfS_i_param_1];
	ld.param.u32 	%r3, [_Z21add_block_sums_kernelPfS_i_param_2];
	mov.u32 	%r1, %ctaid.x;
	mov.u32 	%r4, %ntid.x;
	mov.u32 	%r5, %tid.x;
	mad.lo.s32 	%r2, %r1, %r4, %r5;
	setp.eq.s32 	%p1, %r1, 0;
	setp.ge.s32 	%p2, %r2, %r3;
	or.pred  	%p3, %p1, %p2;
	@%p3 bra 	$L__BB0_2;
	cvta.to.global.u64 	%rd3, %rd2;
	cvta.to.global.u64 	%rd4, %rd1;
	add.s32 	%r6, %r1, -1;
	mul.wide.u32 	%rd5, %r6, 4;
	add.s64 	%rd6, %rd3, %rd5;
	ld.global.f32 	%f1, [%rd6];
	mul.wide.s32 	%rd7, %r2, 4;
	add.s64 	%rd8, %rd4, %rd7;
	ld.global.f32 	%f2, [%rd8];
	add.f32 	%f3, %f1, %f2;
	st.global.f32 	[%rd8], %f3;
$L__BB0_2:
	ret;

}
	// .globl	_Z21inclusive_scan_kernelPKfPfS1_i
.visible .entry _Z21inclusive_scan_kernelPKfPfS1_i(
	.param .u64 .ptr .align 1 _Z21inclusive_scan_kernelPKfPfS1_i_param_0,
	.param .u64 .ptr .align 1 _Z21inclusive_scan_kernelPKfPfS1_i_param_1,
	.param .u64 .ptr .align 1 _Z21inclusive_scan_kernelPKfPfS1_i_param_2,
	.param .u32 _Z21inclusive_scan_kernelPKfPfS1_i_param_3
)
{
	.reg .pred 	%p<7>;
	.reg .b32 	%r<19>;
	.reg .b32 	%f<11>;
	.reg .b64 	%rd<13>;
	// demoted variable
	.shared .align 4 .b8 _ZZ21inclusive_scan_kernelPKfPfS1_iE6shared[4096];
	ld.param.u64 	%rd1, [_Z21inclusive_scan_kernelPKfPfS1_i_param_0];
	ld.param.u64 	%rd2, [_Z21inclusive_scan_kernelPKfPfS1_i_param_1];
	ld.param.u64 	%rd3, [_Z21inclusive_scan_kernelPKfPfS1_i_param_2];
	ld.param.u32 	%r8, [_Z21inclusive_scan_kernelPKfPfS1_i_param_3];
	mov.u32 	%r1, %tid.x;
	mov.u32 	%r2, %ctaid.x;
	mov.u32 	%r3, %ntid.x;
	mad.lo.s32 	%r4, %r2, %r3, %r1;
	shl.b32 	%r9, %r1, 2;
	mov.u32 	%r10, _ZZ21inclusive_scan_kernelPKfPfS1_iE6shared;
	add.s32 	%r5, %r10, %r9;
	mov.b32 	%r11, 0;
	st.shared.u32 	[%r5], %r11;
	setp.ge.s32 	%p1, %r4, %r8;
	@%p1 bra 	$L__BB1_2;
	cvta.to.global.u64 	%rd4, %rd1;
	mul.wide.s32 	%rd5, %r4, 4;
	add.s64 	%rd6, %rd4, %rd5;
	ld.global.f32 	%f5, [%rd6];
	st.shared.f32 	[%r5], %f5;
$L__BB1_2:
	bar.sync 	0;
	setp.lt.u32 	%p2, %r3, 2;
	@%p2 bra 	$L__BB1_9;
	mov.b32 	%r18, 1;
$L__BB1_4:
	setp.lt.u32 	%p3, %r1, %r18;
	@%p3 bra 	$L__BB1_6;
	sub.s32 	%r13, %r1, %r18;
	shl.b32 	%r14, %r13, 2;
	add.s32 	%r16, %r10, %r14;
	ld.shared.f32 	%f10, [%r16];
$L__BB1_6:
	setp.lt.u32 	%p4, %r1, %r18;
	bar.sync 	0;
	@%p4 bra 	$L__BB1_8;
	ld.shared.f32 	%f7, [%r5];
	add.f32 	%f8, %f10, %f7;
	st.shared.f32 	[%r5], %f8;
$L__BB1_8:
	bar.sync 	0;
	shl.b32 	%r18, %r18, 1;
	setp.lt.u32 	%p5, %r18, %r3;
	@%p5 bra 	$L__BB1_4;
$L__BB1_9:
	ld.shared.f32 	%f4, [%r5];
	cvta.to.global.u64 	%rd7, %rd2;
	mul.wide.s32 	%rd8, %r4, 4;
	add.s64 	%rd9, %rd7, %rd8;
	st.global.f32 	[%rd9], %f4;
	add.s32 	%r17, %r3, -1;
	setp.ne.s32 	%p6, %r1, %r17;
	@%p6 bra 	$L__BB1_11;
	cvta.to.global.u64 	%rd10, %rd3;
	mul.wide.u32 	%rd11, %r2, 4;
	add.s64 	%rd12, %rd10, %rd11;
	st.global.f32 	[%rd12], %f4;
$L__BB1_11:
	ret;

}
	// .globl	_Z21exclusive_scan_kernelPKfPfS1_i
.visible .entry _Z21exclusive_scan_kernelPKfPfS1_i(
	.param .u64 .ptr .align 1 _Z21exclusive_scan_kernelPKfPfS1_i_param_0,
	.param .u64 .ptr .align 1 _Z21exclusive_scan_kernelPKfPfS1_i_param_1,
	.param .u64 .ptr .align 1 _Z21exclusive_scan_kernelPKfPfS1_i_param_2,
	.param .u32 _Z21exclusive_scan_kernelPKfPfS1_i_param_3
)
{
	.reg .pred 	%p<9>;
	.reg .b32 	%r<20>;
	.reg .b32 	%f<11>;
	.reg .b64 	%rd<13>;
	// demoted variable
	.shared .align 4 .b8 _ZZ21exclusive_scan_kernelPKfPfS1_iE6shared[4096];
	ld.param.u64 	%rd1, [_Z21exclusive_scan_kernelPKfPfS1_i_param_0];
	ld.param.u64 	%rd2, [_Z21exclusive_scan_kernelPKfPfS1_i_param_1];
	ld.param.u64 	%rd3, [_Z21exclusive_scan_kernelPKfPfS1_i_param_2];
	ld.param.u32 	%r8, [_Z21exclusive_scan_kernelPKfPfS1_i_param_3];
	mov.u32 	%r1, %tid.x;
	mov.u32 	%r2, %ctaid.x;
	mov.u32 	%r3, %ntid.x;
	mad.lo.s32 	%r4, %r2, %r3, %r1;
	shl.b32 	%r9, %r1, 2;
	mov.u32 	%r10, _ZZ21exclusive_scan_kernelPKfPfS1_iE6shared;
	add.s32 	%r5, %r10, %r9;
	mov.b32 	%r11, 0;
	st.shared.u32 	[%r5], %r11;
	setp.ge.s32 	%p1, %r4, %r8;
	setp.lt.s32 	%p2, %r4, 1;
	or.pred  	%p3, %p2, %p1;
	@%p3 bra 	$L__BB2_2;
	cvta.to.global.u64 	%rd4, %rd1;
	add.s32 	%r12, %r4, -1;
	mul.wide.u32 	%rd5, %r12, 4;
	add.s64 	%rd6, %rd4, %rd5;
	ld.global.f32 	%f5, [%rd6];
	st.shared.f32 	[%r5], %f5;
$L__BB2_2:
	bar.sync 	0;
	setp.lt.u32 	%p4, %r3, 2;
	@%p4 bra 	$L__BB2_9;
	mov.b32 	%r19, 1;
$L__BB2_4:
	setp.lt.u32 	%p5, %r1, %r19;
	@%p5 bra 	$L__BB2_6;
	sub.s32 	%r14, %r1, %r19;
	shl.b32 	%r15, %r14, 2;
	add.s32 	%r17, %r10, %r15;
	ld.shared.f32 	%f10, [%r17];
$L__BB2_6:
	setp.lt.u32 	%p6, %r1, %r19;
	bar.sync 	0;
	@%p6 bra 	$L__BB2_8;
	ld.shared.f32 	%f7, [%r5];
	add.f32 	%f8, %f10, %f7;
	st.shared.f32 	[%r5], %f8;
$L__BB2_8:
	bar.sync 	0;
	shl.b32 	%r19, %r19, 1;
	setp.lt.u32 	%p7, %r19, %r3;
	@%p7 bra 	$L__BB2_4;
$L__BB2_9:
	ld.shared.f32 	%f4, [%r5];
	cvta.to.global.u64 	%rd7, %rd2;
	mul.wide.s32 	%rd8, %r4, 4;
	add.s64 	%rd9, %rd7, %rd8;
	st.global.f32 	[%rd9], %f4;
	add.s32 	%r18, %r3, -1;
	setp.ne.s32 	%p8, %r1, %r18;
	@%p8 bra 	$L__BB2_11;
	cvta.to.global.u64 	%rd10, %rd3;
	mul.wide.u32 	%rd11, %r2, 4;
	add.s64 	%rd12, %rd10, %rd11;
	st.global.f32 	[%rd12], %f4;
$L__BB2_11:
	ret;

}


// ===== COMPILED SASS (sm_100) =====

	.target	sm_100

	.elftype	@"ET_EXEC"


//--------------------- .note.nv.tkinfo           --------------------------
	.section	.note.nv.tkinfo,"",@"SHT_NOTE"
	.sectionflags	@"SHF_NOTE_NV_TKINFO"
	.tkinfo
        /*0018*/ 	.word	0x00000002
        /*0030*/ 	.string	""
        /*0030*/ 	.string	"ptxas"
        /*0030*/ 	.string	"Cuda compilation tools, release 13.0, V13.0.88"
        /*0030*/ 	.string	"Build cuda_13.0.r13.0/compiler.36424714_0"
        /*0030*/ 	.string	"-arch sm_100 -m 64 "



//--------------------- .note.nv.cuinfo           --------------------------
	.section	.note.nv.cuinfo,"",@"SHT_NOTE"
	.sectionflags	@"SHF_NOTE_NV_CUINFO"
        /*0018*/ 	.short	0x0002
        /*001a*/ 	.short	0x0064
        /*001c*/ 	.short	0x0082
	.zero		2


//--------------------- .nv.info                  --------------------------
	.section	.nv.info,"",@"SHT_CUDA_INFO"
	.align	4


	//----- nvinfo : EIATTR_REGCOUNT
	.align		4
        /*0000*/ 	.byte	0x04, 0x2f
        /*0002*/ 	.short	(.L_1 - .L_0)
	.align		4
.L_0:
        /*0004*/ 	.word	index@(_Z21add_block_sums_kernelPfS_i)
        /*0008*/ 	.word	0x0000000c


	//----- nvinfo : EIATTR_FRAME_SIZE
	.align		4
.L_1:
        /*000c*/ 	.byte	0x04, 0x11
        /*000e*/ 	.short	(.L_3 - .L_2)
	.align		4
.L_2:
        /*0010*/ 	.word	index@(_Z21add_block_sums_kernelPfS_i)
        /*0014*/ 	.word	0x00000000


	//----- nvinfo : EIATTR_REGCOUNT
	.align		4
.L_3:
        /*0018*/ 	.byte	0x04, 0x2f
        /*001a*/ 	.short	(.L_5 - .L_4)
	.align		4
.L_4:
        /*001c*/ 	.word	index@(_Z21inclusive_scan_kernelPKfPfS1_i)
        /*0020*/ 	.word	0x0000000c


	//----- nvinfo : EIATTR_FRAME_SIZE
	.align		4
.L_5:
        /*0024*/ 	.byte	0x04, 0x11
        /*0026*/ 	.short	(.L_7 - .L_6)
	.align		4
.L_6:
        /*0028*/ 	.word	index@(_Z21inclusive_scan_kernelPKfPfS1_i)
        /*002c*/ 	.word	0x00000000


	//----- nvinfo : EIATTR_REGCOUNT
	.align		4
.L_7:
        /*0030*/ 	.byte	0x04, 0x2f
        /*0032*/ 	.short	(.L_9 - .L_8)
	.align		4
.L_8:
        /*0034*/ 	.word	index@(_Z21exclusive_scan_kernelPKfPfS1_i)
        /*0038*/ 	.word	0x0000000e


	//----- nvinfo : EIATTR_FRAME_SIZE
	.align		4
.L_9:
        /*003c*/ 	.byte	0x04, 0x11
        /*003e*/ 	.short	(.L_11 - .L_10)
	.align		4
.L_10:
        /*0040*/ 	.word	index@(_Z21exclusive_scan_kernelPKfPfS1_i)
        /*0044*/ 	.word	0x00000000


	//----- nvinfo : EIATTR_MIN_STACK_SIZE
	.align		4
.L_11:
        /*0048*/ 	.byte	0x04, 0x12
        /*004a*/ 	.short	(.L_13 - .L_12)
	.align		4
.L_12:
        /*004c*/ 	.word	index@(_Z21exclusive_scan_kernelPKfPfS1_i)
        /*0050*/ 	.word	0x00000000


	//----- nvinfo : EIATTR_MIN_STACK_SIZE
	.align		4
.L_13:
        /*0054*/ 	.byte	0x04, 0x12
        /*0056*/ 	.short	(.L_15 - .L_14)
	.align		4
.L_14:
        /*0058*/ 	.word	index@(_Z21inclusive_scan_kernelPKfPfS1_i)
        /*005c*/ 	.word	0x00000000


	//----- nvinfo : EIATTR_MIN_STACK_SIZE
	.align		4
.L_15:
        /*0060*/ 	.byte	0x04, 0x12
        /*0062*/ 	.short	(.L_17 - .L_16)
	.align		4
.L_16:
        /*0064*/ 	.word	index@(_Z21add_block_sums_kernelPfS_i)
        /*0068*/ 	.word	0x00000000
.L_17:


//--------------------- .nv.compat                --------------------------
	.section	.nv.compat,"",@"SHT_CUDA_COMPAT_INFO"
	.align	4
        /*0000*/ 	.byte	0x02, 0x09, 0x00, 0x00, 0x02, 0x02, 0x01, 0x00, 0x02, 0x05, 0x05, 0x00, 0x03, 0x07, 0x01, 0x01
        /*0010*/ 	.byte	0x02, 0x03, 0x00, 0x00, 0x02, 0x06, 0x01, 0x00, 0x04, 0x0b, 0x08, 0x00, 0x09, 0x00, 0x00, 0x00
        /*0020*/ 	.byte	0x00, 0x00, 0x00, 0x00


//--------------------- .nv.info._Z21exclusive_scan_kernelPKfPfS1_i --------------------------
	.section	.nv.info._Z21exclusive_scan_kernelPKfPfS1_i,"",@"SHT_CUDA_INFO"
	.sectionflags	@""
	.align	4


	//----- nvinfo : EIATTR_CUDA_API_VERSION
	.align		4
        /*0000*/ 	.byte	0x04, 0x37
        /*0002*/ 	.short	(.L_19 - .L_18)
.L_18:
        /*0004*/ 	.word	0x00000082


	//----- nvinfo : EIATTR_KPARAM_INFO
	.align		4
.L_19:
        /*0008*/ 	.byte	0x04, 0x17
        /*000a*/ 	.short	(.L_21 - .L_20)
.L_20:
        /*000c*/ 	.word	0x00000000
        /*0010*/ 	.short	0x0003
        /*0012*/ 	.short	0x0018
        /*0014*/ 	.byte	0x00, 0xf0, 0x11, 0x00


	//----- nvinfo : EIATTR_KPARAM_INFO
	.align		4
.L_21:
        /*0018*/ 	.byte	0x04, 0x17
        /*001a*/ 	.short	(.L_23 - .L_22)
.L_22:
        /*001c*/ 	.word	0x00000000
        /*0020*/ 	.short	0x0002
        /*0022*/ 	.short	0x0010
        /*0024*/ 	.byte	0x00, 0xf5, 0x21, 0x00


	//----- nvinfo : EIATTR_KPARAM_INFO
	.align		4
.L_23:
        /*0028*/ 	.byte	0x04, 0x17
        /*002a*/ 	.short	(.L_25 - .L_24)
.L_24:
        /*002c*/ 	.word	0x00000000
        /*0030*/ 	.short	0x0001
        /*0032*/ 	.short	0x0008
        /*0034*/ 	.byte	0x00, 0xf5, 0x21, 0x00


	//----- nvinfo : EIATTR_KPARAM_INFO
	.align		4
.L_25:
        /*0038*/ 	.byte	0x04, 0x17
        /*003a*/ 	.short	(.L_27 - .L_26)
.L_26:
        /*003c*/ 	.word	0x00000000
        /*0040*/ 	.short	0x0000
        /*0042*/ 	.short	0x0000
        /*0044*/ 	.byte	0x00, 0xf5, 0x21, 0x00


	//----- nvinfo : EIATTR_SPARSE_MMA_MASK
	.align		4
.L_27:
        /*0048*/ 	.byte	0x03, 0x50
        /*004a*/ 	.short	0x0000


	//----- nvinfo : EIATTR_MAXREG_COUNT
	.align		4
        /*004c*/ 	.byte	0x03, 0x1b
        /*004e*/ 	.short	0x00ff


	//----- nvinfo : EIATTR_NUM_BARRIERS
	.align		4
        /*0050*/ 	.byte	0x02, 0x4c
        /*0052*/ 	.byte	0x01
	.zero		1


	//----- nvinfo : EIATTR_MERCURY_ISA_VERSION
	.align		4
        /*0054*/ 	.byte	0x03, 0x5f
        /*0056*/ 	.short	0x0101


	//----- nvinfo : EIATTR_VRC_CTA_INIT_COUNT
	.align		4
        /*0058*/ 	.byte	0x02, 0x4a
	.zero		1
	.zero		1


	//----- nvinfo : EIATTR_EXIT_INSTR_OFFSETS
	.align		4
        /*005c*/ 	.byte	0x04, 0x1c
        /*005e*/ 	.short	(.L_29 - .L_28)


	//   ....[0]....
.L_28:
        /*0060*/ 	.word	0x00000290


	//   ....[1]....
        /*0064*/ 	.word	0x000002d0


	//----- nvinfo : EIATTR_CBANK_PARAM_SIZE
	.align		4
.L_29:
        /*0068*/ 	.byte	0x03, 0x19
        /*006a*/ 	.short	0x001c


	//----- nvinfo : EIATTR_PARAM_CBANK
	.align		4
        /*006c*/ 	.byte	0x04, 0x0a
        /*006e*/ 	.short	(.L_31 - .L_30)
	.align		4
.L_30:
        /*0070*/ 	.word	index@(.nv.constant0._Z21exclusive_scan_kernelPKfPfS1_i)
        /*0074*/ 	.short	0x0380
        /*0076*/ 	.short	0x001c


	//----- nvinfo : EIATTR_SW_WAR
	.align		4
.L_31:
        /*0078*/ 	.byte	0x04, 0x36
        /*007a*/ 	.short	(.L_33 - .L_32)
.L_32:
        /*007c*/ 	.word	0x00000008
.L_33:


//--------------------- .nv.info._Z21inclusive_scan_kernelPKfPfS1_i --------------------------
	.section	.nv.info._Z21inclusive_scan_kernelPKfPfS1_i,"",@"SHT_CUDA_INFO"
	.sectionflags	@""
	.align	4


	//----- nvinfo : EIATTR_CUDA_API_VERSION
	.align		4
        /*0000*/ 	.byte	0x04, 0x37
        /*0002*/ 	.short	(.L_35 - .L_34)
.L_34:
        /*0004*/ 	.word	0x00000082


	//----- nvinfo : EIATTR_KPARAM_INFO
	.align		4
.L_35:
        /*0008*/ 	.byte	0x04, 0x17
        /*000a*/ 	.short	(.L_37 - .L_36)
.L_36:
        /*000c*/ 	.word	0x00000000
        /*0010*/ 	.short	0x0003
        /*0012*/ 	.short	0x0018
        /*0014*/ 	.byte	0x00, 0xf0, 0x11, 0x00


	//----- nvinfo : EIATTR_KPARAM_INFO
	.align		4
.L_37:
        /*0018*/ 	.byte	0x04, 0x17
        /*001a*/ 	.short	(.L_39 - .L_38)
.L_38:
        /*001c*/ 	.word	0x00000000
        /*0020*/ 	.short	0x0002
        /*0022*/ 	.short	0x0010
        /*0024*/ 	.byte	0x00, 0xf5, 0x21, 0x00


	//----- nvinfo : EIATTR_KPARAM_INFO
	.align		4
.L_39:
        /*0028*/ 	.byte	0x04, 0x17
        /*002a*/ 	.short	(.L_41 - .L_40)
.L_40:
        /*002c*/ 	.word	0x00000000
        /*0030*/ 	.short	0x0001
        /*0032*/ 	.short	0x0008
        /*0034*/ 	.byte	0x00, 0xf5, 0x21, 0x00


	//----- nvinfo : EIATTR_KPARAM_INFO
	.align		4
.L_41:
        /*0038*/ 	.byte	0x04, 0x17
        /*003a*/ 	.short	(.L_43 - .L_42)
.L_42:
        /*003c*/ 	.word	0x00000000
        /*0040*/ 	.short	0x0000
        /*0042*/ 	.short	0x0000
        /*0044*/ 	.byte	0x00, 0xf5, 0x21, 0x00


	//----- nvinfo : EIATTR_SPARSE_MMA_MASK
	.align		4
.L_43:
        /*0048*/ 	.byte	0x03, 0x50
        /*004a*/ 	.short	0x0000


	//----- nvinfo : EIATTR_MAXREG_COUNT
	.align		4
        /*004c*/ 	.byte	0x03, 0x1b
        /*004e*/ 	.short	0x00ff


	//----- nvinfo : EIATTR_NUM_BARRIERS
	.align		4
        /*0050*/ 	.byte	0x02, 0x4c
        /*0052*/ 	.byte	0x01
	.zero		1


	//----- nvinfo : EIATTR_MERCURY_ISA_VERSION
	.align		4
        /*0054*/ 	.byte	0x03, 0x5f
        /*0056*/ 	.short	0x0101


	//----- nvinfo : EIATTR_VRC_CTA_INIT_COUNT
	.align		4
        /*0058*/ 	.byte	0x02, 0x4a
	.zero		1
	.zero		1


	//----- nvinfo : EIATTR_EXIT_INSTR_OFFSETS
	.align		4
        /*005c*/ 	.byte	0x04, 0x1c
        /*005e*/ 	.short	(.L_45 - .L_44)


	//   ....[0]....
.L_44:
        /*0060*/ 	.word	0x00000270


	//   ....[1]....
        /*0064*/ 	.word	0x000002b0


	//----- nvinfo : EIATTR_CBANK_PARAM_SIZE
	.align		4
.L_45:
        /*0068*/ 	.byte	0x03, 0x19
        /*006a*/ 	.short	0x001c


	//----- nvinfo : EIATTR_PARAM_CBANK
	.align		4
        /*006c*/ 	.byte	0x04, 0x0a
        /*006e*/ 	.short	(.L_47 - .L_46)
	.align		4
.L_46:
        /*0070*/ 	.word	index@(.nv.constant0._Z21inclusive_scan_kernelPKfPfS1_i)
        /*0074*/ 	.short	0x0380
        /*0076*/ 	.short	0x001c


	//----- nvinfo : EIATTR_SW_WAR
	.align		4
.L_47:
        /*0078*/ 	.byte	0x04, 0x36
        /*007a*/ 	.short	(.L_49 - .L_48)
.L_48:
        /*007c*/ 	.word	0x00000008
.L_49:


//--------------------- .nv.info._Z21add_block_sums_kernelPfS_i --------------------------
	.section	.nv.info._Z21add_block_sums_kernelPfS_i,"",@"SHT_CUDA_INFO"
	.sectionflags	@""
	.align	4


	//----- nvinfo : EIATTR_CUDA_API_VERSION
	.align		4
        /*0000*/ 	.byte	0x04, 0x37
        /*0002*/ 	.short	(.L_51 - .L_50)
.L_50:
        /*0004*/ 	.word	0x00000082


	//----- nvinfo : EIATTR_KPARAM_INFO
	.align		4
.L_51:
        /*0008*/ 	.byte	0x04, 0x17
        /*000a*/ 	.short	(.L_53 - .L_52)
.L_52:
        /*000c*/ 	.word	0x00000000
        /*0010*/ 	.short	0x0002
        /*0012*/ 	.short	0x0010
        /*0014*/ 	.byte	0x00, 0xf0, 0x11, 0x00


	//----- nvinfo : EIATTR_KPARAM_INFO
	.align		4
.L_53:
        /*0018*/ 	.byte	0x04, 0x17
        /*001a*/ 	.short	(.L_55 - .L_54)
.L_54:
        /*001c*/ 	.word	0x00000000
        /*0020*/ 	.short	0x0001
        /*0022*/ 	.short	0x0008
        /*0024*/ 	.byte	0x00, 0xf5, 0x21, 0x00


	//----- nvinfo : EIATTR_KPARAM_INFO
	.align		4
.L_55:
        /*0028*/ 	.byte	0x04, 0x17
        /*002a*/ 	.short	(.L_57 - .L_56)
.L_56:
        /*002c*/ 	.word	0x00000000
        /*0030*/ 	.short	0x0000
        /*0032*/ 	.short	0x0000
        /*0034*/ 	.byte	0x00, 0xf5, 0x21, 0x00


	//----- nvinfo : EIATTR_SPARSE_MMA_MASK
	.align		4
.L_57:
        /*0038*/ 	.byte	0x03, 0x50
        /*003a*/ 	.short	0x0000


	//----- nvinfo : EIATTR_MAXREG_COUNT
	.align		4
        /*003c*/ 	.byte	0x03, 0x1b
        /*003e*/ 	.short	0x00ff


	//----- nvinfo : EIATTR_MERCURY_ISA_VERSION
	.align		4
        /*0040*/ 	.byte	0x03, 0x5f
        /*0042*/ 	.short	0x0101


	//----- nvinfo : EIATTR_VRC_CTA_INIT_COUNT
	.align		4
        /*0044*/ 	.byte	0x02, 0x4a
	.zero		1
	.zero		1


	//----- nvinfo : EIATTR_EXIT_INSTR_OFFSETS
	.align		4
        /*0048*/ 	.byte	0x04, 0x1c
        /*004a*/ 	.short	(.L_59 - .L_58)


	//   ....[0]....
.L_58:
        /*004c*/ 	.word	0x00000080


	//   ....[1]....
        /*0050*/ 	.word	0x00000130


	//----- nvinfo : EIATTR_CBANK_PARAM_SIZE
	.align		4
.L_59:
        /*0054*/ 	.byte	0x03, 0x19
        /*0056*/ 	.short	0x0014


	//----- nvinfo : EIATTR_PARAM_CBANK
	.align		4
        /*0058*/ 	.byte	0x04, 0x0a
        /*005a*/ 	.short	(.L_61 - .L_60)
	.align		4
.L_60:
        /*005c*/ 	.word	index@(.nv.constant0._Z21add_block_sums_kernelPfS_i)
        /*0060*/ 	.short	0x0380
        /*0062*/ 	.short	0x0014


	//----- nvinfo : EIATTR_SW_WAR
	.align		4
.L_61:
        /*0064*/ 	.byte	0x04, 0x36
        /*0066*/ 	.short	(.L_63 - .L_62)
.L_62:
        /*0068*/ 	.word	0x00000008
.L_63:


//--------------------- .nv.callgraph             --------------------------
	.section	.nv.callgraph,"",@"SHT_CUDA_CALLGRAPH"
	.align	4
	.sectionentsize	8
	.align		4
        /*0000*/ 	.word	0x00000000
	.align		4
        /*0004*/ 	.word	0xffffffff
	.align		4
        /*0008*/ 	.word	0x00000000
	.align		4
        /*000c*/ 	.word	0xfffffffe
	.align		4
        /*0010*/ 	.word	0x00000000
	.align		4
        /*0014*/ 	.word	0xfffffffd
	.align		4
        /*0018*/ 	.word	0x00000000
	.align		4
        /*001c*/ 	.word	0xfffffffc


//--------------------- .text._Z21exclusive_scan_kernelPKfPfS1_i --------------------------
	.section	.text._Z21exclusive_scan_kernelPKfPfS1_i,"ax",@progbits
	.align	128
        .global         _Z21exclusive_scan_kernelPKfPfS1_i
        .type           _Z21exclusive_scan_kernelPKfPfS1_i,@function
        .size           _Z21exclusive_scan_kernelPKfPfS1_i,(.L_x_7 - _Z21exclusive_scan_kernelPKfPfS1_i)
        .other          _Z21exclusive_scan_kernelPKfPfS1_i,@"STO_CUDA_ENTRY STV_DEFAULT"
_Z21exclusive_scan_kernelPKfPfS1_i:
.text._Z21exclusive_scan_kernelPKfPfS1_i:
[----:B------:R-:W-:Y:S01]  /*0000*/  LDC R1, c[0x0][0x37c] ;  /* 0x0000df00ff017b82 */ /* 0x000fe20000000800 */
[----:B------:R-:W0:Y:S01]  /*0010*/  S2R R6, SR_TID.X ;  /* 0x0000000000067919 */ /* 0x000e220000002100 */
[----:B------:R-:W0:Y:S01]  /*0020*/  LDCU UR6, c[0x0][0x360] ;  /* 0x00006c00ff0677ac */ /* 0x000e220008000800 */
[----:B------:R-:W-:Y:S01]  /*0030*/  HFMA2 R11, -RZ, RZ, 0, 0 ;  /* 0x00000000ff0b7431 */ /* 0x000fe200000001ff */
[----:B------:R-:W0:Y:S01]  /*0040*/  S2R R9, SR_CTAID.X ;  /* 0x0000000000097919 */ /* 0x000e220000002500 */
[----:B------:R-:W1:Y:S01]  /*0050*/  LDCU UR4, c[0x0][0x398] ;  /* 0x00007300ff0477ac */ /* 0x000e620008000800 */
[----:B------:R-:W2:Y:S01]  /*0060*/  LDCU.64 UR8, c[0x0][0x358] ;  /* 0x00006b00ff0877ac */ /* 0x000ea20008000a00 */
[----:B0-----:R-:W-:-:S05]  /*0070*/  IMAD R5, R9, UR6, R6 ;  /* 0x0000000609057c24 */ /* 0x001fca000f8e0206 */
[----:B-1----:R-:W-:-:S04]  /*0080*/  ISETP.GE.AND P0, PT, R5, UR4, PT ;  /* 0x0000000405007c0c */ /* 0x002fc8000bf06270 */
[----:B------:R-:W-:-:S13]  /*0090*/  ISETP.LT.OR P0, PT, R5, 0x1, P0 ;  /* 0x000000010500780c */ /* 0x000fda0000701670 */
[----:B------:R-:W0:Y:S01]  /*00a0*/  @!P0 LDC.64 R2, c[0x0][0x380] ;  /* 0x0000e000ff028b82 */ /* 0x000e220000000a00 */
[----:B------:R-:W-:-:S04]  /*00b0*/  @!P0 VIADD R7, R5, 0xffffffff ;  /* 0xffffffff05078836 */ /* 0x000fc80000000000 */
[----:B0-----:R-:W-:-:S05]  /*00c0*/  @!P0 IMAD.WIDE.U32 R2, R7, 0x4, R2 ;  /* 0x0000000407028825 */ /* 0x001fca00078e0002 */
[----:B--2---:R-:W2:Y:S01]  /*00d0*/  @!P0 LDG.E R11, desc[UR8][R2.64] ;  /* 0x00000008020b8981 */ /* 0x004ea2000c1e1900 */
[----:B------:R-:W0:Y:S01]  /*00e0*/  S2UR UR5, SR_CgaCtaId ;  /* 0x00000000000579c3 */ /* 0x000e220000008800 */
[----:B------:R-:W-:Y:S01]  /*00f0*/  UMOV UR4, 0x400 ;  /* 0x0000040000047882 */ /* 0x000fe20000000000 */
[----:B------:R-:W-:Y:S02]  /*0100*/  UISETP.GE.U32.AND UP0, UPT, UR6, 0x2, UPT ;  /* 0x000000020600788c */ /* 0x000fe4000bf06070 */
[----:B0-----:R-:W-:-:S06]  /*0110*/  ULEA UR4, UR5, UR4, 0x18 ;  /* 0x0000000405047291 */ /* 0x001fcc000f8ec0ff */
[----:B------:R-:W-:-:S05]  /*0120*/  LEA R0, R6, UR4, 0x2 ;  /* 0x0000000406007c11 */ /* 0x000fca000f8e10ff */
[----:B--2---:R0:W-:Y:S01]  /*0130*/  STS [R0], R11 ;  /* 0x0000000b00007388 */ /* 0x0041e20000000800 */
[----:B------:R-:W-:Y:S06]  /*0140*/  BAR.SYNC.DEFER_BLOCKING 0x0 ;  /* 0x0000000000007b1d */ /* 0x000fec0000010000 */
[----:B------:R-:W-:Y:S05]  /*0150*/  BRA.U !UP0, `(.L_x_0) ;  /* 0x0000000108347547 */ /* 0x000fea000b800000 */
[----:B------:R-:W-:-:S05]  /*0160*/  UMOV UR5, 0x1 ;  /* 0x0000000100057882 */ /* 0x000fca0000000000 */
.L_x_1:
[----:B------:R-:W-:-:S13]  /*0170*/  ISETP.GE.U32.AND P0, PT, R6, UR5, PT ;  /* 0x0000000506007c0c */ /* 0x000fda000bf06070 */
[----:B------:R-:W-:Y:S01]  /*0180*/  @P0 VIADD R2, R6, -UR5 ;  /* 0x8000000506020c36 */ /* 0x000fe20008000000 */
[----:B------:R-:W-:-:S04]  /*0190*/  USHF.L.U32 UR5, UR5, 0x1, URZ ;  /* 0x0000000105057899 */ /* 0x000fc800080006ff */
[----:B------:R-:W-:Y:S01]  /*01a0*/  @P0 LEA R2, R2, UR4, 0x2 ;  /* 0x0000000402020c11 */ /* 0x000fe2000f8e10ff */
[----:B------:R-:W-:-:S04]  /*01b0*/  UISETP.GE.U32.AND UP0, UPT, UR5, UR6, UPT ;  /* 0x000000060500728c */ /* 0x000fc8000bf06070 */
[----:B------:R-:W-:Y:S01]  /*01c0*/  @P0 LDS R3, [R2] ;  /* 0x0000000002030984 */ /* 0x000fe20000000800 */
[----:B------:R-:W-:Y:S06]  /*01d0*/  BAR.SYNC.DEFER_BLOCKING 0x0 ;  /* 0x0000000000007b1d */ /* 0x000fec0000010000 */
[----:B-1----:R-:W1:Y:S02]  /*01e0*/  @P0 LDS R4, [R0] ;  /* 0x0000000000040984 */ /* 0x002e640000000800 */
[----:B-1----:R-:W-:-:S05]  /*01f0*/  @P0 FADD R7, R3, R4 ;  /* 0x0000000403070221 */ /* 0x002fca0000000000 */
[----:B------:R1:W-:Y:S01]  /*0200*/  @P0 STS [R0], R7 ;  /* 0x0000000700000388 */ /* 0x0003e20000000800 */
[----:B------:R-:W-:Y:S06]  /*0210*/  BAR.SYNC.DEFER_BLOCKING 0x0 ;  /* 0x0000000000007b1d */ /* 0x000fec0000010000 */
[----:B------:R-:W-:Y:S05]  /*0220*/  BRA.U !UP0, `(.L_x_1) ;  /* 0xfffffffd08d07547 */ /* 0x000fea000b83ffff */
.L_x_0:
[----:B-1----:R-:W1:Y:S01]  /*0230*/  LDS R7, [R0] ;  /* 0x0000000000077984 */ /* 0x002e620000000800 */
[----:B------:R-:W2:Y:S01]  /*0240*/  LDC.64 R2, c[0x0][0x388] ;  /* 0x0000e200ff027b82 */ /* 0x000ea20000000a00 */
[----:B------:R-:W-:-:S06]  /*0250*/  UIADD3 UR4, UPT, UPT, UR6, -0x1, URZ ;  /* 0xffffffff06047890 */ /* 0x000fcc000fffe0ff */
[----:B------:R-:W-:Y:S01]  /*0260*/  ISETP.NE.AND P0, PT, R6, UR4, PT ;  /* 0x0000000406007c0c */ /* 0x000fe2000bf05270 */
[----:B--2---:R-:W-:-:S05]  /*0270*/  IMAD.WIDE R2, R5, 0x4, R2 ;  /* 0x0000000405027825 */ /* 0x004fca00078e0202 */
[----:B-1----:R1:W-:Y:S07]  /*0280*/  STG.E desc[UR8][R2.64], R7 ;  /* 0x0000000702007986 */ /* 0x0023ee000c101908 */
[----:B------:R-:W-:Y:S05]  /*0290*/  @P0 EXIT ;  /* 0x000000000000094d */ /* 0x000fea0003800000 */
[----:B-1----:R-:W1:Y:S02]  /*02a0*/  LDC.64 R2, c[0x0][0x390] ;  /* 0x0000e400ff027b82 */ /* 0x002e640000000a00 */
[----:B-1----:R-:W-:-:S05]  /*02b0*/  IMAD.WIDE.U32 R2, R9, 0x4, R2 ;  /* 0x0000000409027825 */ /* 0x002fca00078e0002 */
[----:B------:R-:W-:Y:S01]  /*02c0*/  STG.E desc[UR8][R2.64], R7 ;  /* 0x0000000702007986 */ /* 0x000fe2000c101908 */
[----:B------:R-:W-:Y:S05]  /*02d0*/  EXIT ;  /* 0x000000000000794d */ /* 0x000fea0003800000 */
.L_x_2:
[----:B------:R-:W-:-:S00]  /*02e0*/  BRA `(.L_x_2) ;  /* 0xfffffffc00fc7947 */ /* 0x000fc0000383ffff */
[----:B------:R-:W-:-:S00]  /*02f0*/  NOP ;  /* 0x0000000000007918 */ /* 0x000fc00000000000 */
        /* <DEDUP_REMOVED lines=8> */
.L_x_7:


//--------------------- .text._Z21inclusive_scan_kernelPKfPfS1_i --------------------------
	.section	.text._Z21inclusive_scan_kernelPKfPfS1_i,"ax",@progbits
	.align	128
        .global         _Z21inclusive_scan_kernelPKfPfS1_i
        .type           _Z21inclusive_scan_kernelPKfPfS1_i,@function
        .size           _Z21inclusive_scan_kernelPKfPfS1_i,(.L_x_8 - _Z21inclusive_scan_kernelPKfPfS1_i)
        .other          _Z21inclusive_scan_kernelPKfPfS1_i,@"STO_CUDA_ENTRY STV_DEFAULT"
_Z21inclusive_scan_kernelPKfPfS1_i:
.text._Z21inclusive_scan_kernelPKfPfS1_i:
        /* <DEDUP_REMOVED lines=8> */
[----:B-1----:R-:W-:-:S13]  /*0080*/  ISETP.GE.AND P0, PT, R5, UR4, PT ;  /* 0x0000000405007c0c */ /* 0x002fda000bf06270 */
[----:B------:R-:W0:Y:S02]  /*0090*/  @!P0 LDC.64 R2, c[0x0][0x380] ;  /* 0x0000e000ff028b82 */ /* 0x000e240000000a00 */
[----:B0-----:R-:W-:-:S05]  /*00a0*/  @!P0 IMAD.WIDE R2, R5, 0x4, R2 ;  /* 0x0000000405028825 */ /* 0x001fca00078e0202 */
        /* <DEDUP_REMOVED lines=10> */
.L_x_4:
[----:B------:R-:W-:-:S13]  /*0150*/  ISETP.GE.U32.AND P0, PT, R6, UR5, PT ;  /* 0x0000000506007c0c */ /* 0x000fda000bf06070 */
[----:B------:R-:W-:Y:S01]  /*0160*/  @P0 IADD3 R2, PT, PT, R6, -UR5, RZ ;  /* 0x8000000506020c10 */ /* 0x000fe2000fffe0ff */
[----:B------:R-:W-:-:S03]  /*0170*/  USHF.L.U32 UR5, UR5, 0x1, URZ ;  /* 0x0000000105057899 */ /* 0x000fc600080006ff */
[----:B------:R-:W-:Y:S01]  /*0180*/  @P0 LEA R2, R2, UR4, 0x2 ;  /* 0x0000000402020c11 */ /* 0x000fe2000f8e10ff */
[----:B------:R-:W-:-:S04]  /*0190*/  UISETP.GE.U32.AND UP0, UPT, UR5, UR6, UPT ;  /* 0x000000060500728c */ /* 0x000fc8000bf06070 */
[----:B------:R-:W-:Y:S01]  /*01a0*/  @P0 LDS R3, [R2] ;  /* 0x0000000002030984 */ /* 0x000fe20000000800 */
[----:B------:R-:W-:Y:S06]  /*01b0*/  BAR.SYNC.DEFER_BLOCKING 0x0 ;  /* 0x0000000000007b1d */ /* 0x000fec0000010000 */
[----:B------:R-:W0:Y:S02]  /*01c0*/  @P0 LDS R4, [R0] ;  /* 0x0000000000040984 */ /* 0x000e240000000800 */
[----:B01----:R-:W-:-:S05]  /*01d0*/  @P0 FADD R7, R3, R4 ;  /* 0x0000000403070221 */ /* 0x003fca0000000000 */
[----:B------:R1:W-:Y:S01]  /*01e0*/  @P0 STS [R0], R7 ;  /* 0x0000000700000388 */ /* 0x0003e20000000800 */
[----:B------:R-:W-:Y:S06]  /*01f0*/  BAR.SYNC.DEFER_BLOCKING 0x0 ;  /* 0x0000000000007b1d */ /* 0x000fec0000010000 */
[----:B------:R-:W-:Y:S05]  /*0200*/  BRA.U !UP0, `(.L_x_4) ;  /* 0xfffffffd08d07547 */ /* 0x000fea000b83ffff */
.L_x_3:
[----:B01----:R-:W0:Y:S01]  /*0210*/  LDS R7, [R0] ;  /* 0x0000000000077984 */ /* 0x003e220000000800 */
[----:B------:R-:W1:Y:S01]  /*0220*/  LDC.64 R2, c[0x0][0x388] ;  /* 0x0000e200ff027b82 */ /* 0x000e620000000a00 */
[----:B------:R-:W-:-:S06]  /*0230*/  UIADD3 UR4, UPT, UPT, UR6, -0x1, URZ ;  /* 0xffffffff06047890 */ /* 0x000fcc000fffe0ff */
[----:B------:R-:W-:Y:S01]  /*0240*/  ISETP.NE.AND P0, PT, R6, UR4, PT ;  /* 0x0000000406007c0c */ /* 0x000fe2000bf05270 */
[----:B-1----:R-:W-:-:S05]  /*0250*/  IMAD.WIDE R2, R5, 0x4, R2 ;  /* 0x0000000405027825 */ /* 0x002fca00078e0202 */
[----:B0-----:R0:W-:Y:S07]  /*0260*/  STG.E desc[UR8][R2.64], R7 ;  /* 0x0000000702007986 */ /* 0x0011ee000c101908 */
[----:B------:R-:W-:Y:S05]  /*0270*/  @P0 EXIT ;  /* 0x000000000000094d */ /* 0x000fea0003800000 */
[----:B0-----:R-:W0:Y:S02]  /*0280*/  LDC.64 R2, c[0x0][0x390] ;  /* 0x0000e400ff027b82 */ /* 0x001e240000000a00 */
[----:B0-----:R-:W-:-:S05]  /*0290*/  IMAD.WIDE.U32 R2, R9, 0x4, R2 ;  /* 0x0000000409027825 */ /* 0x001fca00078e0002 */
[----:B------:R-:W-:Y:S01]  /*02a0*/  STG.E desc[UR8][R2.64], R7 ;  /* 0x0000000702007986 */ /* 0x000fe2000c101908 */
[----:B------:R-:W-:Y:S05]  /*02b0*/  EXIT ;  /* 0x000000000000794d */ /* 0x000fea0003800000 */
.L_x_5:
        /* <DEDUP_REMOVED lines=12> */
.L_x_8:


//--------------------- .text._Z21add_block_sums_kernelPfS_i --------------------------
	.section	.text._Z21add_block_sums_kernelPfS_i,"ax",@progbits
	.align	128
        .global         _Z21add_block_sums_kernelPfS_i
        .type           _Z21add_block_sums_kernelPfS_i,@function
        .size           _Z21add_block_sums_kernelPfS_i,(.L_x_9 - _Z21add_block_sums_kernelPfS_i)
        .other          _Z21add_block_sums_kernelPfS_i,@"STO_CUDA_ENTRY STV_DEFAULT"
_Z21add_block_sums_kernelPfS_i:
.text._Z21add_block_sums_kernelPfS_i:
[----:B------:R-:W-:Y:S01]  /*0000*/  LDC R1, c[0x0][0x37c] ;  /* 0x0000df00ff017b82 */ /* 0x000fe20000000800 */
[----:B------:R-:W0:Y:S01]  /*0010*/  S2R R9, SR_CTAID.X ;  /* 0x0000000000097919 */ /* 0x000e220000002500 */
[----:B------:R-:W0:Y:S01]  /*0020*/  LDCU UR4, c[0x0][0x360] ;  /* 0x00006c00ff0477ac */ /* 0x000e220008000800 */
[----:B------:R-:W0:Y:S01]  /*0030*/  S2R R0, SR_TID.X ;  /* 0x0000000000007919 */ /* 0x000e220000002100 */
[----:B------:R-:W1:Y:S01]  /*0040*/  LDCU UR5, c[0x0][0x390] ;  /* 0x00007200ff0577ac */ /* 0x000e620008000800 */
[----:B0-----:R-:W-:-:S05]  /*0050*/  IMAD R7, R9, UR4, R0 ;  /* 0x0000000409077c24 */ /* 0x001fca000f8e0200 */
[----:B-1----:R-:W-:-:S04]  /*0060*/  ISETP.GE.AND P0, PT, R7, UR5, PT ;  /* 0x0000000507007c0c */ /* 0x002fc8000bf06270 */
[----:B------:R-:W-:-:S13]  /*0070*/  ISETP.EQ.OR P0, PT, R9, RZ, P0 ;  /* 0x000000ff0900720c */ /* 0x000fda0000702670 */
[----:B------:R-:W-:Y:S05]  /*0080*/  @P0 EXIT ;  /* 0x000000000000094d */ /* 0x000fea0003800000 */
[----:B------:R-:W0:Y:S01]  /*0090*/  LDC.64 R2, c[0x0][0x388] ;  /* 0x0000e200ff027b82 */ /* 0x000e220000000a00 */
[----:B------:R-:W1:Y:S01]  /*00a0*/  LDCU.64 UR4, c[0x0][0x358] ;  /* 0x00006b00ff0477ac */ /* 0x000e620008000a00 */
[----:B------:R-:W-:-:S06]  /*00b0*/  IADD3 R9, PT, PT, R9, -0x1, RZ ;  /* 0xffffffff09097810 */ /* 0x000fcc0007ffe0ff */
[----:B------:R-:W2:Y:S01]  /*00c0*/  LDC.64 R4, c[0x0][0x380] ;  /* 0x0000e000ff047b82 */ /* 0x000ea20000000a00 */
[----:B0-----:R-:W-:-:S06]  /*00d0*/  IMAD.WIDE.U32 R2, R9, 0x4, R2 ;  /* 0x0000000409027825 */ /* 0x001fcc00078e0002 */
[----:B-1----:R-:W3:Y:S01]  /*00e0*/  LDG.E R2, desc[UR4][R2.64] ;  /* 0x0000000402027981 */ /* 0x002ee2000c1e1900 */
[----:B--2---:R-:W-:-:S05]  /*00f0*/  IMAD.WIDE R4, R7, 0x4, R4 ;  /* 0x0000000407047825 */ /* 0x004fca00078e0204 */
[----:B------:R-:W3:Y:S02]  /*0100*/  LDG.E R7, desc[UR4][R4.64] ;  /* 0x0000000404077981 */ /* 0x000ee4000c1e1900 */
[----:B---3--:R-:W-:-:S05]  /*0110*/  FADD R7, R2, R7 ;  /* 0x0000000702077221 */ /* 0x008fca0000000000 */
[----:B------:R-:W-:Y:S01]  /*0120*/  STG.E desc[UR4][R4.64], R7 ;  /* 0x0000000704007986 */ /* 0x000fe2000c101904 */
[----:B------:R-:W-:Y:S05]  /*0130*/  EXIT ;  /* 0x000000000000794d */ /* 0x000fea0003800000 */
.L_x_6:
        /* <DEDUP_REMOVED lines=12> */
.L_x_9:


//--------------------- .nv.shared._Z21exclusive_scan_kernelPKfPfS1_i --------------------------
	.section	.nv.shared._Z21exclusive_scan_kernelPKfPfS1_i,"aw",@nobits
	.sectionflags	@""
	.align	4
.nv.shared._Z21exclusive_scan_kernelPKfPfS1_i:
	.zero		5120


//--------------------- .nv.shared.reserved.0     --------------------------
	.section	.nv.shared.reserved.0,"aw",@nobits
	.weak		__nv_reservedSMEM_offset_0_alias
	.size		__nv_reservedSMEM_offset_0_alias, 0, 64
	.other		__nv_reservedSMEM_offset_0_alias,@"STO_CUDA_RESERVED_SHARED STV_DEFAULT"
__nv_reservedSMEM_offset_0_alias:
	.zero		0
	.zero		64


//--------------------- .nv.shared._Z21inclusive_scan_kernelPKfPfS1_i --------------------------
	.section	.nv.shared._Z21inclusive_scan_kernelPKfPfS1_i,"aw",@nobits
	.sectionflags	@""
	.align	4
.nv.shared._Z21inclusive_scan_kernelPKfPfS1_i:
	.zero		5120


//--------------------- .nv.constant0._Z21exclusive_scan_kernelPKfPfS1_i --------------------------
	.section	.nv.constant0._Z21exclusive_scan_kernelPKfPfS1_i,"a",@progbits
	.sectionflags	@""
	.align	4
.nv.constant0._Z21exclusive_scan_kernelPKfPfS1_i:
	.zero		924


//--------------------- .nv.constant0._Z21inclusive_scan_kernelPKfPfS1_i --------------------------
	.section	.nv.constant0._Z21inclusive_scan_kernelPKfPfS1_i,"a",@progbits
	.sectionflags	@""
	.align	4
.nv.constant0._Z21inclusive_scan_kernelPKfPfS1_i:
	.zero		924


//--------------------- .nv.constant0._Z21add_block_sums_kernelPfS_i --------------------------
	.section	.nv.constant0._Z21add_block_sums_kernelPfS_i,"a",@progbits
	.sectionflags	@""
	.align	4
.nv.constant0._Z21add_block_sums_kernelPfS_i:
	.zero		916


//--------------------- SYMBOLS --------------------------

	.type		.nv.reservedSmem.offset0,@object
	.size		.nv.reservedSmem.offset0,0x4
	.type		.nv.reservedSmem.cap,@object
	.size		.nv.reservedSmem.cap,0x4
